//
// Generated by NVIDIA NVVM Compiler
//
// Compiler Build ID: CL-36424714
// Cuda compilation tools, release 13.0, V13.0.88
// Based on NVVM 20.0.0
//

.version 9.0
.target sm_100
.address_size 64

	// .globl	_Z9vectorAddPfS_S_i

.visible .entry _Z9vectorAddPfS_S_i(
	.param .u64 .ptr .align 1 _Z9vectorAddPfS_S_i_param_0,
	.param .u64 .ptr .align 1 _Z9vectorAddPfS_S_i_param_1,
	.param .u64 .ptr .align 1 _Z9vectorAddPfS_S_i_param_2,
	.param .u32 _Z9vectorAddPfS_S_i_param_3
)
{
	.reg .pred 	%p<2>;
	.reg .b32 	%r<6>;
	.reg .b32 	%f<4>;
	.reg .b64 	%rd<11>;

	ld.param.u64 	%rd1, [_Z9vectorAddPfS_S_i_param_0];
	ld.param.u64 	%rd2, [_Z9vectorAddPfS_S_i_param_1];
	ld.param.u64 	%rd3, [_Z9vectorAddPfS_S_i_param_2];
	ld.param.u32 	%r2, [_Z9vectorAddPfS_S_i_param_3];
	mov.u32 	%r3, %tid.x;
	mov.u32 	%r4, %ctaid.x;
	mov.u32 	%r5, %ntid.x;
	mad.lo.s32 	%r1, %r4, %r5, %r3;
	setp.ge.s32 	%p1, %r1, %r2;
	@%p1 bra 	$L__BB0_2;
	cvta.to.global.u64 	%rd4, %rd1;
	cvta.to.global.u64 	%rd5, %rd2;
	cvta.to.global.u64 	%rd6, %rd3;
	mul.wide.s32 	%rd7, %r1, 4;
	add.s64 	%rd8, %rd4, %rd7;
	ld.global.f32 	%f1, [%rd8];
	add.s64 	%rd9, %rd5, %rd7;
	ld.global.f32 	%f2, [%rd9];
	add.f32 	%f3, %f1, %f2;
	add.s64 	%rd10, %rd6, %rd7;
	st.global.f32 	[%rd10], %f3;
$L__BB0_2:
	ret;

}
	// .globl	_Z9matrixMulPfS_S_i
.visible .entry _Z9matrixMulPfS_S_i(
	.param .u64 .ptr .align 1 _Z9matrixMulPfS_S_i_param_0,
	.param .u64 .ptr .align 1 _Z9matrixMulPfS_S_i_param_1,
	.param .u64 .ptr .align 1 _Z9matrixMulPfS_S_i_param_2,
	.param .u32 _Z9matrixMulPfS_S_i_param_3
)
{
	.reg .pred 	%p<10>;
	.reg .b32 	%r<40>;
	.reg .b32 	%f<67>;
	.reg .b64 	%rd<67>;

	ld.param.u64 	%rd14, [_Z9matrixMulPfS_S_i_param_0];
	ld.param.u64 	%rd15, [_Z9matrixMulPfS_S_i_param_1];
	ld.param.u32 	%r18, [_Z9matrixMulPfS_S_i_param_3];
	cvta.to.global.u64 	%rd1, %rd15;
	cvta.to.global.u64 	%rd2, %rd14;
	mov.u32 	%r19, %tid.y;
	mov.u32 	%r20, %ctaid.y;
	mov.u32 	%r21, %ntid.y;
	mad.lo.s32 	%r1, %r20, %r21, %r19;
	mov.u32 	%r22, %tid.x;
	mov.u32 	%r23, %ctaid.x;
	mov.u32 	%r24, %ntid.x;
	mad.lo.s32 	%r2, %r23, %r24, %r22;
	max.s32 	%r25, %r1, %r2;
	setp.ge.s32 	%p1, %r25, %r18;
	@%p1 bra 	$L__BB1_13;
	mul.lo.s32 	%r3, %r18, %r1;
	and.b32  	%r4, %r18, 7;
	setp.lt.u32 	%p2, %r18, 8;
	mov.f32 	%f66, 0f00000000;
	mov.b32 	%r38, 0;
	@%p2 bra 	$L__BB1_4;
	and.b32  	%r38, %r18, 2147483640;
	neg.s32 	%r36, %r38;
	mul.wide.s32 	%rd16, %r18, 4;
	add.s64 	%rd3, %rd1, %rd16;
	shl.b32 	%r7, %r18, 3;
	mul.wide.s32 	%rd17, %r18, 8;
	add.s64 	%rd4, %rd1, %rd17;
	mul.wide.s32 	%rd18, %r18, 12;
	add.s64 	%rd5, %rd1, %rd18;
	mul.wide.s32 	%rd19, %r18, 16;
	add.s64 	%rd6, %rd1, %rd19;
	mul.wide.s32 	%rd20, %r18, 20;
	add.s64 	%rd7, %rd1, %rd20;
	mul.wide.s32 	%rd21, %r18, 24;
	add.s64 	%rd8, %rd1, %rd21;
	mul.wide.s32 	%rd22, %r18, 28;
	add.s64 	%rd9, %rd1, %rd22;
	mul.wide.u32 	%rd23, %r3, 4;
	add.s64 	%rd24, %rd23, %rd2;
	add.s64 	%rd66, %rd24, 16;
	mov.f32 	%f66, 0f00000000;
	mov.u32 	%r35, %r2;
$L__BB1_3:
	.pragma "nounroll";
	mul.wide.s32 	%rd25, %r35, 4;
	add.s64 	%rd26, %rd3, %rd25;
	add.s64 	%rd27, %rd4, %rd25;
	add.s64 	%rd28, %rd5, %rd25;
	add.s64 	%rd29, %rd6, %rd25;
	add.s64 	%rd30, %rd7, %rd25;
	add.s64 	%rd31, %rd8, %rd25;
	add.s64 	%rd32, %rd9, %rd25;
	add.s64 	%rd33, %rd1, %rd25;
	ld.global.f32 	%f16, [%rd66+-16];
	ld.global.f32 	%f17, [%rd33];
	fma.rn.f32 	%f18, %f16, %f17, %f66;
	ld.global.f32 	%f19, [%rd66+-12];
	ld.global.f32 	%f20, [%rd26];
	fma.rn.f32 	%f21, %f19, %f20, %f18;
	ld.global.f32 	%f22, [%rd66+-8];
	ld.global.f32 	%f23, [%rd27];
	fma.rn.f32 	%f24, %f22, %f23, %f21;
	ld.global.f32 	%f25, [%rd66+-4];
	ld.global.f32 	%f26, [%rd28];
	fma.rn.f32 	%f27, %f25, %f26, %f24;
	ld.global.f32 	%f28, [%rd66];
	ld.global.f32 	%f29, [%rd29];
	fma.rn.f32 	%f30, %f28, %f29, %f27;
	ld.global.f32 	%f31, [%rd66+4];
	ld.global.f32 	%f32, [%rd30];
	fma.rn.f32 	%f33, %f31, %f32, %f30;
	ld.global.f32 	%f34, [%rd66+8];
	ld.global.f32 	%f35, [%rd31];
	fma.rn.f32 	%f36, %f34, %f35, %f33;
	ld.global.f32 	%f37, [%rd66+12];
	ld.global.f32 	%f38, [%rd32];
	fma.rn.f32 	%f66, %f37, %f38, %f36;
	add.s32 	%r36, %r36, 8;
	add.s32 	%r35, %r35, %r7;
	add.s64 	%rd66, %rd66, 32;
	setp.ne.s32 	%p3, %r36, 0;
	@%p3 bra 	$L__BB1_3;
$L__BB1_4:
	setp.eq.s32 	%p4, %r4, 0;
	@%p4 bra 	$L__BB1_12;
	and.b32  	%r13, %r18, 3;
	setp.lt.u32 	%p5, %r4, 4;
	@%p5 bra 	$L__BB1_7;
	add.s32 	%r27, %r38, %r3;
	mul.wide.u32 	%rd34, %r27, 4;
	add.s64 	%rd35, %rd2, %rd34;
	ld.global.f32 	%f40, [%rd35];
	mad.lo.s32 	%r28, %r38, %r18, %r2;
	mul.wide.s32 	%rd36, %r28, 4;
	add.s64 	%rd37, %rd1, %rd36;
	ld.global.f32 	%f41, [%rd37];
	fma.rn.f32 	%f42, %f40, %f41, %f66;
	cvt.u64.u32 	%rd38, %r3;
	cvt.u64.u32 	%rd39, %r38;
	add.s64 	%rd40, %rd39, %rd38;
	shl.b64 	%rd41, %rd40, 2;
	add.s64 	%rd42, %rd2, %rd41;
	ld.global.f32 	%f43, [%rd42+4];
	mul.wide.s32 	%rd43, %r18, 4;
	add.s64 	%rd44, %rd37, %rd43;
	ld.global.f32 	%f44, [%rd44];
	fma.rn.f32 	%f45, %f43, %f44, %f42;
	ld.global.f32 	%f46, [%rd42+8];
	add.s64 	%rd45, %rd44, %rd43;
	ld.global.f32 	%f47, [%rd45];
	fma.rn.f32 	%f48, %f46, %f47, %f45;
	ld.global.f32 	%f49, [%rd42+12];
	add.s64 	%rd46, %rd45, %rd43;
	ld.global.f32 	%f50, [%rd46];
	fma.rn.f32 	%f66, %f49, %f50, %f48;
	add.s32 	%r38, %r38, 4;
$L__BB1_7:
	setp.eq.s32 	%p6, %r13, 0;
	@%p6 bra 	$L__BB1_12;
	setp.eq.s32 	%p7, %r13, 1;
	@%p7 bra 	$L__BB1_10;
	add.s32 	%r29, %r38, %r3;
	mul.wide.u32 	%rd47, %r29, 4;
	add.s64 	%rd48, %rd2, %rd47;
	ld.global.f32 	%f52, [%rd48];
	mad.lo.s32 	%r30, %r38, %r18, %r2;
	mul.wide.s32 	%rd49, %r30, 4;
	add.s64 	%rd50, %rd1, %rd49;
	ld.global.f32 	%f53, [%rd50];
	fma.rn.f32 	%f54, %f52, %f53, %f66;
	cvt.u64.u32 	%rd51, %r3;
	cvt.u64.u32 	%rd52, %r38;
	add.s64 	%rd53, %rd52, %rd51;
	shl.b64 	%rd54, %rd53, 2;
	add.s64 	%rd55, %rd2, %rd54;
	ld.global.f32 	%f55, [%rd55+4];
	mul.wide.s32 	%rd56, %r18, 4;
	add.s64 	%rd57, %rd50, %rd56;
	ld.global.f32 	%f56, [%rd57];
	fma.rn.f32 	%f66, %f55, %f56, %f54;
	add.s32 	%r38, %r38, 2;
$L__BB1_10:
	and.b32  	%r31, %r18, 1;
	setp.eq.b32 	%p8, %r31, 1;
	not.pred 	%p9, %p8;
	@%p9 bra 	$L__BB1_12;
	add.s32 	%r32, %r38, %r3;
	mul.wide.u32 	%rd58, %r32, 4;
	add.s64 	%rd59, %rd2, %rd58;
	ld.global.f32 	%f57, [%rd59];
	mad.lo.s32 	%r33, %r38, %r18, %r2;
	mul.wide.s32 	%rd60, %r33, 4;
	add.s64 	%rd61, %rd1, %rd60;
	ld.global.f32 	%f58, [%rd61];
	fma.rn.f32 	%f66, %f57, %f58, %f66;
$L__BB1_12:
	ld.param.u64 	%rd65, [_Z9matrixMulPfS_S_i_param_2];
	add.s32 	%r34, %r3, %r2;
	cvta.to.global.u64 	%rd62, %rd65;
	mul.wide.s32 	%rd63, %r34, 4;
	add.s64 	%rd64, %rd62, %rd63;
	st.global.f32 	[%rd64], %f66;
$L__BB1_13:
	ret;

}


// ===== COMPILED SASS (sm_100) =====

	.target	sm_100

	.elftype	@"ET_EXEC"


//--------------------- .note.nv.tkinfo           --------------------------
	.section	.note.nv.tkinfo,"",@"SHT_NOTE"
	.sectionflags	@"SHF_NOTE_NV_TKINFO"
	.tkinfo
        /*0018*/ 	.word	0x00000002
        /*0030*/ 	.string	""
        /*0030*/ 	.string	"ptxas"
        /*0030*/ 	.string	"Cuda compilation tools, release 13.0, V13.0.88"
        /*0030*/ 	.string	"Build cuda_13.0.r13.0/compiler.36424714_0"
        /*0030*/ 	.string	"-arch sm_100 -m 64 "



//--------------------- .note.nv.cuinfo           --------------------------
	.section	.note.nv.cuinfo,"",@"SHT_NOTE"
	.sectionflags	@"SHF_NOTE_NV_CUINFO"
        /*0018*/ 	.short	0x0002
        /*001a*/ 	.short	0x0064
        /*001c*/ 	.short	0x0082
	.zero		2


//--------------------- .nv.info                  --------------------------
	.section	.nv.info,"",@"SHT_CUDA_INFO"
	.align	4


	//----- nvinfo : EIATTR_REGCOUNT
	.align		4
        /*0000*/ 	.byte	0x04, 0x2f
        /*0002*/ 	.short	(.L_1 - .L_0)
	.align		4
.L_0:
        /*0004*/ 	.word	index@(_Z9vectorAddPfS_S_i)
        /*0008*/ 	.word	0x0000000c


	//----- nvinfo : EIATTR_FRAME_SIZE
	.align		4
.L_1:
        /*000c*/ 	.byte	0x04, 0x11
        /*000e*/ 	.short	(.L_3 - .L_2)
	.align		4
.L_2:
        /*0010*/ 	.word	index@(_Z9vectorAddPfS_S_i)
        /*0014*/ 	.word	0x00000000


	//----- nvinfo : EIATTR_REGCOUNT
	.align		4
.L_3:
        /*0018*/ 	.byte	0x04, 0x2f
        /*001a*/ 	.short	(.L_5 - .L_4)
	.align		4
.L_4:
        /*001c*/ 	.word	index@(_Z9matrixMulPfS_S_i)
        /*0020*/ 	.word	0x0000001e


	//----- nvinfo : EIATTR_FRAME_SIZE
	.align		4
.L_5:
        /*0024*/ 	.byte	0x04, 0x11
        /*0026*/ 	.short	(.L_7 - .L_6)
	.align		4
.L_6:
        /*0028*/ 	.word	index@(_Z9matrixMulPfS_S_i)
        /*002c*/ 	.word	0x00000000


	//----- nvinfo : EIATTR_MIN_STACK_SIZE
	.align		4
.L_7:
        /*0030*/ 	.byte	0x04, 0x12
        /*0032*/ 	.short	(.L_9 - .L_8)
	.align		4
.L_8:
        /*0034*/ 	.word	index@(_Z9matrixMulPfS_S_i)
        /*0038*/ 	.word	0x00000000


	//----- nvinfo : EIATTR_MIN_STACK_SIZE
	.align		4
.L_9:
        /*003c*/ 	.byte	0x04, 0x12
        /*003e*/ 	.short	(.L_11 - .L_10)
	.align		4
.L_10:
        /*0040*/ 	.word	index@(_Z9vectorAddPfS_S_i)
        /*0044*/ 	.word	0x00000000
.L_11:


//--------------------- .nv.compat                --------------------------
	.section	.nv.compat,"",@"SHT_CUDA_COMPAT_INFO"
	.align	4
        /*0000*/ 	.byte	0x02, 0x09, 0x00, 0x00, 0x02, 0x02, 0x01, 0x00, 0x02, 0x05, 0x05, 0x00, 0x03, 0x07, 0x01, 0x01
        /*0010*/ 	.byte	0x02, 0x03, 0x00, 0x00, 0x02, 0x06, 0x01, 0x00, 0x04, 0x0b, 0x08, 0x00, 0x09, 0x00, 0x00, 0x00
        /*0020*/ 	.byte	0x00, 0x00, 0x00, 0x00


//--------------------- .nv.info._Z9matrixMulPfS_S_i --------------------------
	.section	.nv.info._Z9matrixMulPfS_S_i,"",@"SHT_CUDA_INFO"
	.sectionflags	@""
	.align	4


	//----- nvinfo : EIATTR_CUDA_API_VERSION
	.align		4
        /*0000*/ 	.byte	0x04, 0x37
        /*0002*/ 	.short	(.L_13 - .L_12)
.L_12:
        /*0004*/ 	.word	0x00000082


	//----- nvinfo : EIATTR_KPARAM_INFO
	.align		4
.L_13:
        /*0008*/ 	.byte	0x04, 0x17
        /*000a*/ 	.short	(.L_15 - .L_14)
.L_14:
        /*000c*/ 	.word	0x00000000
        /*0010*/ 	.short	0x0003
        /*0012*/ 	.short	0x0018
        /*0014*/ 	.byte	0x00, 0xf0, 0x11, 0x00


	//----- nvinfo : EIATTR_KPARAM_INFO
	.align		4
.L_15:
        /*0018*/ 	.byte	0x04, 0x17
        /*001a*/ 	.short	(.L_17 - .L_16)
.L_16:
        /*001c*/ 	.word	0x00000000
        /*0020*/ 	.short	0x0002
        /*0022*/ 	.short	0x0010
        /*0024*/ 	.byte	0x00, 0xf5, 0x21, 0x00


	//----- nvinfo : EIATTR_KPARAM_INFO
	.align		4
.L_17:
        /*0028*/ 	.byte	0x04, 0x17
        /*002a*/ 	.short	(.L_19 - .L_18)
.L_18:
        /*002c*/ 	.word	0x00000000
        /*0030*/ 	.short	0x0001
        /*0032*/ 	.short	0x0008
        /*0034*/ 	.byte	0x00, 0xf5, 0x21, 0x00


	//----- nvinfo : EIATTR_KPARAM_INFO
	.align		4
.L_19:
        /*0038*/ 	.byte	0x04, 0x17
        /*003a*/ 	.short	(.L_21 - .L_20)
.L_20:
        /*003c*/ 	.word	0x00000000
        /*0040*/ 	.short	0x0000
        /*0042*/ 	.short	0x0000
        /*0044*/ 	.byte	0x00, 0xf5, 0x21, 0x00


	//----- nvinfo : EIATTR_SPARSE_MMA_MASK
	.align		4
.L_21:
        /*0048*/ 	.byte	0x03, 0x50
        /*004a*/ 	.short	0x0000


	//----- nvinfo : EIATTR_MAXREG_COUNT
	.align		4
        /*004c*/ 	.byte	0x03, 0x1b
        /*004e*/ 	.short	0x00ff


	//----- nvinfo : EIATTR_MERCURY_ISA_VERSION
	.align		4
        /*0050*/ 	.byte	0x03, 0x5f
        /*0052*/ 	.short	0x0101


	//----- nvinfo : EIATTR_VRC_CTA_INIT_COUNT
	.align		4
        /*0054*/ 	.byte	0x02, 0x4a
	.zero		1
	.zero		1


	//----- nvinfo : EIATTR_EXIT_INSTR_OFFSETS
	.align		4
        /*0058*/ 	.byte	0x04, 0x1c
        /*005a*/ 	.short	(.L_23 - .L_22)


	//   ....[0]....
.L_22:
        /*005c*/ 	.word	0x000000c0


	//   ....[1]....
        /*0060*/ 	.word	0x00000a90


	//----- nvinfo : EIATTR_CBANK_PARAM_SIZE
	.align		4
.L_23:
        /*0064*/ 	.byte	0x03, 0x19
        /*0066*/ 	.short	0x001c


	//----- nvinfo : EIATTR_PARAM_CBANK
	.align		4
        /*0068*/ 	.byte	0x04, 0x0a
        /*006a*/ 	.short	(.L_25 - .L_24)
	.align		4
.L_24:
        /*006c*/ 	.word	index@(.nv.constant0._Z9matrixMulPfS_S_i)
        /*0070*/ 	.short	0x0380
        /*0072*/ 	.short	0x001c


	//----- nvinfo : EIATTR_SW_WAR
	.align		4
.L_25:
        /*0074*/ 	.byte	0x04, 0x36
        /*0076*/ 	.short	(.L_27 - .L_26)
.L_26:
        /*0078*/ 	.word	0x00000008
.L_27:


//--------------------- .nv.info._Z9vectorAddPfS_S_i --------------------------
	.section	.nv.info._Z9vectorAddPfS_S_i,"",@"SHT_CUDA_INFO"
	.sectionflags	@""
	.align	4


	//----- nvinfo : EIATTR_CUDA_API_VERSION
	.align		4
        /*0000*/ 	.byte	0x04, 0x37
        /*0002*/ 	.short	(.L_29 - .L_28)
.L_28:
        /*0004*/ 	.word	0x00000082


	//----- nvinfo : EIATTR_KPARAM_INFO
	.align		4
.L_29:
        /*0008*/ 	.byte	0x04, 0x17
        /*000a*/ 	.short	(.L_31 - .L_30)
.L_30:
        /*000c*/ 	.word	0x00000000
        /*0010*/ 	.short	0x0003
        /*0012*/ 	.short	0x0018
        /*0014*/ 	.byte	0x00, 0xf0, 0x11, 0x00


	//----- nvinfo : EIATTR_KPARAM_INFO
	.align		4
.L_31:
        /*0018*/ 	.byte	0x04, 0x17
        /*001a*/ 	.short	(.L_33 - .L_32)
.L_32:
        /*001c*/ 	.word	0x00000000
        /*0020*/ 	.short	0x0002
        /*0022*/ 	.short	0x0010
        /*0024*/ 	.byte	0x00, 0xf5, 0x21, 0x00


	//----- nvinfo : EIATTR_KPARAM_INFO
	.align		4
.L_33:
        /*0028*/ 	.byte	0x04, 0x17
        /*002a*/ 	.short	(.L_35 - .L_34)
.L_34:
        /*002c*/ 	.word	0x00000000
        /*0030*/ 	.short	0x0001
        /*0032*/ 	.short	0x0008
        /*0034*/ 	.byte	0x00, 0xf5, 0x21, 0x00


	//----- nvinfo : EIATTR_KPARAM_INFO
	.align		4
.L_35:
        /*0038*/ 	.byte	0x04, 0x17
        /*003a*/ 	.short	(.L_37 - .L_36)
.L_36:
        /*003c*/ 	.word	0x00000000
        /*0040*/ 	.short	0x0000
        /*0042*/ 	.short	0x0000
        /*0044*/ 	.byte	0x00, 0xf5, 0x21, 0x00


	//----- nvinfo : EIATTR_SPARSE_MMA_MASK
	.align		4
.L_37:
        /*0048*/ 	.byte	0x03, 0x50
        /*004a*/ 	.short	0x0000


	//----- nvinfo : EIATTR_MAXREG_COUNT
	.align		4
        /*004c*/ 	.byte	0x03, 0x1b
        /*004e*/ 	.short	0x00ff


	//----- nvinfo : EIATTR_MERCURY_ISA_VERSION
	.align		4
        /*0050*/ 	.byte	0x03, 0x5f
        /*0052*/ 	.short	0x0101


	//----- nvinfo : EIATTR_VRC_CTA_INIT_COUNT
	.align		4
        /*0054*/ 	.byte	0x02, 0x4a
	.zero		1
	.zero		1


	//----- nvinfo : EIATTR_EXIT_INSTR_OFFSETS
	.align		4
        /*0058*/ 	.byte	0x04, 0x1c
        /*005a*/ 	.short	(.L_39 - .L_38)


	//   ....[0]....
.L_38:
        /*005c*/ 	.word	0x00000070


	//   ....[1]....
        /*0060*/ 	.word	0x00000130


	//----- nvinfo : EIATTR_CBANK_PARAM_SIZE
	.align		4
.L_39:
        /*0064*/ 	.byte	0x03, 0x19
        /*0066*/ 	.short	0x001c


	//----- nvinfo : EIATTR_PARAM_CBANK
	.align		4
        /*0068*/ 	.byte	0x04, 0x0a
        /*006a*/ 	.short	(.L_41 - .L_40)
	.align		4
.L_40:
        /*006c*/ 	.word	index@(.nv.constant0._Z9vectorAddPfS_S_i)
        /*0070*/ 	.short	0x0380
        /*0072*/ 	.short	0x001c


	//----- nvinfo : EIATTR_SW_WAR
	.align		4
.L_41:
        /*0074*/ 	.byte	0x04, 0x36
        /*0076*/ 	.short	(.L_43 - .L_42)
.L_42:
        /*0078*/ 	.word	0x00000008
.L_43:


//--------------------- .nv.callgraph             --------------------------
	.section	.nv.callgraph,"",@"SHT_CUDA_CALLGRAPH"
	.align	4
	.sectionentsize	8
	.align		4
        /*0000*/ 	.word	0x00000000
	.align		4
        /*0004*/ 	.word	0xffffffff
	.align		4
        /*0008*/ 	.word	0x00000000
	.align		4
        /*000c*/ 	.word	0xfffffffe
	.align		4
        /*0010*/ 	.word	0x00000000
	.align		4
        /*0014*/ 	.word	0xfffffffd
	.align		4
        /*0018*/ 	.word	0x00000000
	.align		4
        /*001c*/ 	.word	0xfffffffc


//--------------------- .text._Z9matrixMulPfS_S_i --------------------------
	.section	.text._Z9matrixMulPfS_S_i,"ax",@progbits
	.align	128
        .global         _Z9matrixMulPfS_S_i
        .type           _Z9matrixMulPfS_S_i,@function
        .size           _Z9matrixMulPfS_S_i,(.L_x_6 - _Z9matrixMulPfS_S_i)
        .other          _Z9matrixMulPfS_S_i,@"STO_CUDA_ENTRY STV_DEFAULT"
_Z9matrixMulPfS_S_i:
.text._Z9matrixMulPfS_S_i:
[----:B------:R-:W-:Y:S01]  /*0000*/  LDC R1, c[0x0][0x37c] ;  /* 0x0000df00ff017b82 */ /* 0x000fe20000000800 */
[----:B------:R-:W0:Y:S07]  /*0010*/  S2R R13, SR_TID.Y ;  /* 0x00000000000d7919 */ /* 0x000e2e0000002200 */
[----:B------:R-:W0:Y:S01]  /*0020*/  S2UR UR4, SR_CTAID.Y ;  /* 0x00000000000479c3 */ /* 0x000e220000002600 */
[----:B------:R-:W1:Y:S01]  /*0030*/  LDCU UR20, c[0x0][0x398] ;  /* 0x00007300ff1477ac */ /* 0x000e620008000800 */
[----:B------:R-:W2:Y:S06]  /*0040*/  S2R R2, SR_TID.X ;  /* 0x0000000000027919 */ /* 0x000eac0000002100 */
[----:B------:R-:W0:Y:S08]  /*0050*/  LDC R0, c[0x0][0x364] ;  /* 0x0000d900ff007b82 */ /* 0x000e300000000800 */
[----:B------:R-:W2:Y:S08]  /*0060*/  S2UR UR5, SR_CTAID.X ;  /* 0x00000000000579c3 */ /* 0x000eb00000002500 */
[----:B------:R-:W2:Y:S01]  /*0070*/  LDC R3, c[0x0][0x360] ;  /* 0x0000d800ff037b82 */ /* 0x000ea20000000800 */
[----:B0-----:R-:W-:-:S02]  /*0080*/  IMAD R13, R0, UR4, R13 ;  /* 0x00000004000d7c24 */ /* 0x001fc4000f8e020d */
[----:B--2---:R-:W-:-:S05]  /*0090*/  IMAD R0, R3, UR5, R2 ;  /* 0x0000000503007c24 */ /* 0x004fca000f8e0202 */
[----:B------:R-:W-:-:S04]  /*00a0*/  VIMNMX R2, PT, PT, R13, R0, !PT ;  /* 0x000000000d027248 */ /* 0x000fc80007fe0100 */
[----:B-1----:R-:W-:-:S13]  /*00b0*/  ISETP.GE.AND P0, PT, R2, UR20, PT ;  /* 0x0000001402007c0c */ /* 0x002fda000bf06270 */
[----:B------:R-:W-:Y:S05]  /*00c0*/  @P0 EXIT ;  /* 0x000000000000094d */ /* 0x000fea0003800000 */
[----:B------:R-:W-:Y:S01]  /*00d0*/  UISETP.GE.U32.AND UP0, UPT, UR20, 0x8, UPT ;  /* 0x000000081400788c */ /* 0x000fe2000bf06070 */
[----:B------:R-:W-:Y:S02]  /*00e0*/  HFMA2 R12, -RZ, RZ, 0, 0 ;  /* 0x00000000ff0c7431 */ /* 0x000fe400000001ff */
[----:B------:R-:W-:Y:S01]  /*00f0*/  IMAD R13, R13, UR20, RZ ;  /* 0x000000140d0d7c24 */ /* 0x000fe2000f8e02ff */
[----:B------:R-:W-:Y:S01]  /*0100*/  UMOV UR4, URZ ;  /* 0x000000ff00047c82 */ /* 0x000fe20008000000 */
[----:B------:R-:W0:Y:S04]  /*0110*/  LDCU.64 UR18, c[0x0][0x358] ;  /* 0x00006b00ff1277ac */ /* 0x000e280008000a00 */
[----:B------:R-:W-:Y:S05]  /*0120*/  BRA.U !UP0, `(.L_x_0) ;  /* 0x0000000508047547 */ /* 0x000fea000b800000 */
[----:B------:R-:W1:Y:S01]  /*0130*/  LDCU.128 UR24, c[0x0][0x380] ;  /* 0x00007000ff1877ac */ /* 0x000e620008000c00 */
[----:B------:R-:W-:Y:S02]  /*0140*/  MOV R12, RZ ;  /* 0x000000ff000c7202 */ /* 0x000fe40000000f00 */
[----:B------:R-:W-:Y:S01]  /*0150*/  MOV R14, R0 ;  /* 0x00000000000e7202 */ /* 0x000fe20000000f00 */
[----:B------:R-:W-:-:S04]  /*0160*/  ULOP3.LUT UR4, UR20, 0x7ffffff8, URZ, 0xc0, !UPT ;  /* 0x7ffffff814047892 */ /* 0x000fc8000f8ec0ff */
[----:B------:R-:W-:Y:S01]  /*0170*/  UIADD3 UR5, UPT, UPT, -UR4, URZ, URZ ;  /* 0x000000ff04057290 */ /* 0x000fe2000fffe1ff */
[----:B-1----:R-:W-:Y:S01]  /*0180*/  MOV R2, UR24 ;  /* 0x0000001800027c02 */ /* 0x002fe20008000f00 */
[----:B------:R-:W-:Y:S01]  /*0190*/  UIMAD.WIDE UR6, UR20, 0x8, UR26 ;  /* 0x00000008140678a5 */ /* 0x000fe2000f8e021a */
[----:B------:R-:W-:Y:S01]  /*01a0*/  MOV R3, UR25 ;  /* 0x0000001900037c02 */ /* 0x000fe20008000f00 */
[----:B------:R-:W-:Y:S02]  /*01b0*/  UIMAD.WIDE UR8, UR20, 0xc, UR26 ;  /* 0x0000000c140878a5 */ /* 0x000fe4000f8e021a */
[----:B------:R-:W-:Y:S01]  /*01c0*/  UIMAD.WIDE UR10, UR20, 0x10, UR26 ;  /* 0x00000010140a78a5 */ /* 0x000fe2000f8e021a */
[----:B------:R-:W-:Y:S01]  /*01d0*/  IMAD.WIDE.U32 R2, R13, 0x4, R2 ;  /* 0x000000040d027825 */ /* 0x000fe200078e0002 */
[----:B------:R-:W-:Y:S02]  /*01e0*/  UIMAD.WIDE UR12, UR20, 0x14, UR26 ;  /* 0x00000014140c78a5 */ /* 0x000fe4000f8e021a */
[----:B------:R-:W-:Y:S01]  /*01f0*/  UIMAD.WIDE UR14, UR20, 0x18, UR26 ;  /* 0x00000018140e78a5 */ /* 0x000fe2000f8e021a */
[----:B------:R-:W-:Y:S01]  /*0200*/  IADD3 R2, P0, PT, R2, 0x10, RZ ;  /* 0x0000001002027810 */ /* 0x000fe20007f1e0ff */
[----:B------:R-:W-:-:S03]  /*0210*/  UIMAD.WIDE UR16, UR20, 0x1c, UR26 ;  /* 0x0000001c141078a5 */ /* 0x000fc6000f8e021a */
[----:B------:R-:W-:-:S09]  /*0220*/  IADD3.X R3, PT, PT, RZ, R3, RZ, P0, !PT ;  /* 0x00000003ff037210 */ /* 0x000fd200007fe4ff */
.L_x_1:
[----:B------:R-:W-:Y:S01]  /*0230*/  UIMAD.WIDE UR22, UR20, 0x4, UR26 ;  /* 0x00000004141678a5 */ /* 0x000fe2000f8e021a */
[----:B------:R-:W-:Y:S02]  /*0240*/  IMAD.MOV.U32 R23, RZ, RZ, 0x4 ;  /* 0x00000004ff177424 */ /* 0x000fe400078e00ff */
[----:B------:R-:W-:Y:S01]  /*0250*/  HFMA2 R11, -RZ, RZ, 0, 2.384185791015625e-07 ;  /* 0x00000004ff0b7431 */ /* 0x000fe200000001ff */
[----:B------:R-:W-:Y:S01]  /*0260*/  MOV R25, 0x4 ;  /* 0x0000000400197802 */ /* 0x000fe20000000f00 */
[----:B0-----:R-:W2:Y:S01]  /*0270*/  LDG.E R21, desc[UR18][R2.64+-0x10] ;  /* 0xfffff01202157981 */ /* 0x001ea2000c1e1900 */
[C---:B------:R-:W-:Y:S01]  /*0280*/  IMAD.WIDE R22, R14.reuse, R23, UR26 ;  /* 0x0000001a0e167e25 */ /* 0x040fe2000f8e0217 */
[----:B------:R-:W-:Y:S02]  /*0290*/  MOV R8, UR22 ;  /* 0x0000001600087c02 */ /* 0x000fe40008000f00 */
[----:B------:R-:W-:Y:S01]  /*02a0*/  MOV R9, UR23 ;  /* 0x0000001700097c02 */ /* 0x000fe20008000f00 */
[----:B------:R-:W3:Y:S02]  /*02b0*/  LDG.E R19, desc[UR18][R2.64+-0xc] ;  /* 0xfffff41202137981 */ /* 0x000ee4000c1e1900 */
[----:B------:R-:W-:-:S02]  /*02c0*/  IMAD.WIDE R8, R14, 0x4, R8 ;  /* 0x000000040e087825 */ /* 0x000fc400078e0208 */
[----:B------:R-:W2:Y:S01]  /*02d0*/  LDG.E R22, desc[UR18][R22.64] ;  /* 0x0000001216167981 */ /* 0x000ea2000c1e1900 */
[----:B------:R-:W-:Y:S01]  /*02e0*/  MOV R5, 0x4 ;  /* 0x0000000400057802 */ /* 0x000fe20000000f00 */
[C---:B------:R-:W-:Y:S02]  /*02f0*/  IMAD.WIDE R24, R14.reuse, R25, UR6 ;  /* 0x000000060e187e25 */ /* 0x040fe4000f8e0219 */
[----:B------:R0:W3:Y:S02]  /*0300*/  LDG.E R20, desc[UR18][R8.64] ;  /* 0x0000001208147981 */ /* 0x0000e4000c1e1900 */
[----:B------:R-:W-:Y:S02]  /*0310*/  IMAD.WIDE R10, R14, R11, UR8 ;  /* 0x000000080e0a7e25 */ /* 0x000fe4000f8e020b */
[----:B------:R-:W4:Y:S04]  /*0320*/  LDG.E R18, desc[UR18][R24.64] ;  /* 0x0000001218127981 */ /* 0x000f28000c1e1900 */
[----:B------:R-:W4:Y:S01]  /*0330*/  LDG.E R17, desc[UR18][R2.64+-0x8] ;  /* 0xfffff81202117981 */ /* 0x000f22000c1e1900 */
[----:B0-----:R-:W-:-:S02]  /*0340*/  HFMA2 R9, -RZ, RZ, 0, 2.384185791015625e-07 ;  /* 0x00000004ff097431 */ /* 0x001fc400000001ff */
[----:B------:R-:W-:Y:S01]  /*0350*/  IMAD.MOV.U32 R7, RZ, RZ, 0x4 ;  /* 0x00000004ff077424 */ /* 0x000fe200078e00ff */
[----:B------:R0:W5:Y:S01]  /*0360*/  LDG.E R16, desc[UR18][R10.64] ;  /* 0x000000120a107981 */ /* 0x000162000c1e1900 */
[----:B------:R-:W-:-:S03]  /*0370*/  IMAD.WIDE R4, R14, R5, UR10 ;  /* 0x0000000a0e047e25 */ /* 0x000fc6000f8e0205 */
[----:B------:R-:W5:Y:S01]  /*0380*/  LDG.E R15, desc[UR18][R2.64+-0x4] ;  /* 0xfffffc12020f7981 */ /* 0x000f62000c1e1900 */
[C---:B------:R-:W-:Y:S01]  /*0390*/  IMAD.WIDE R6, R14.reuse, R7, UR12 ;  /* 0x0000000c0e067e25 */ /* 0x040fe2000f8e0207 */
[----:B------:R-:W-:Y:S02]  /*03a0*/  MOV R27, 0x4 ;  /* 0x00000004001b7802 */ /* 0x000fe40000000f00 */
[----:B------:R1:W5:Y:S01]  /*03b0*/  LDG.E R4, desc[UR18][R4.64] ;  /* 0x0000001204047981 */ /* 0x000362000c1e1900 */
[----:B------:R-:W-:-:S03]  /*03c0*/  IMAD.WIDE R8, R14, R9, UR14 ;  /* 0x0000000e0e087e25 */ /* 0x000fc6000f8e0209 */
[----:B------:R-:W5:Y:S01]  /*03d0*/  LDG.E R23, desc[UR18][R2.64] ;  /* 0x0000001202177981 */ /* 0x000f62000c1e1900 */
[----:B0-----:R-:W-:-:S03]  /*03e0*/  IMAD.WIDE R10, R14, R27, UR16 ;  /* 0x000000100e0a7e25 */ /* 0x001fc6000f8e021b */
[----:B------:R-:W5:Y:S04]  /*03f0*/  LDG.E R7, desc[UR18][R6.64] ;  /* 0x0000001206077981 */ /* 0x000f68000c1e1900 */
[----:B------:R-:W5:Y:S04]  /*0400*/  LDG.E R24, desc[UR18][R2.64+0x4] ;  /* 0x0000041202187981 */ /* 0x000f68000c1e1900 */
[----:B------:R-:W5:Y:S04]  /*0410*/  LDG.E R8, desc[UR18][R8.64] ;  /* 0x0000001208087981 */ /* 0x000f68000c1e1900 */
[----:B------:R-:W5:Y:S04]  /*0420*/  LDG.E R25, desc[UR18][R2.64+0x8] ;  /* 0x0000081202197981 */ /* 0x000f68000c1e1900 */
[----:B------:R-:W5:Y:S04]  /*0430*/  LDG.E R10, desc[UR18][R10.64] ;  /* 0x000000120a0a7981 */ /* 0x000f68000c1e1900 */
[----:B------:R0:W5:Y:S01]  /*0440*/  LDG.E R27, desc[UR18][R2.64+0xc] ;  /* 0x00000c12021b7981 */ /* 0x000162000c1e1900 */
[----:B------:R-:W-:-:S04]  /*0450*/  UIADD3 UR5, UPT, UPT, UR5, 0x8, URZ ;  /* 0x0000000805057890 */ /* 0x000fc8000fffe0ff */
[----:B------:R-:W-:Y:S01]  /*0460*/  UISETP.NE.AND UP0, UPT, UR5, URZ, UPT ;  /* 0x000000ff0500728c */ /* 0x000fe2000bf05270 */
[----:B-1----:R-:W-:Y:S02]  /*0470*/  MOV R5, UR20 ;  /* 0x0000001400057c02 */ /* 0x002fe40008000f00 */
[----:B0-----:R-:W-:Y:S02]  /*0480*/  IADD3 R2, P0, PT, R2, 0x20, RZ ;  /* 0x0000002002027810 */ /* 0x001fe40007f1e0ff */
[----:B------:R-:W-:Y:S02]  /*0490*/  LEA R14, R5, R14, 0x3 ;  /* 0x0000000e050e7211 */ /* 0x000fe400078e18ff */
[----:B------:R-:W-:Y:S01]  /*04a0*/  IADD3.X R3, PT, PT, RZ, R3, RZ, P0, !PT ;  /* 0x00000003ff037210 */ /* 0x000fe200007fe4ff */
[----:B--2---:R-:W-:-:S04]  /*04b0*/  FFMA R22, R21, R22, R12 ;  /* 0x0000001615167223 */ /* 0x004fc8000000000c */
[----:B---3--:R-:W-:-:S04]  /*04c0*/  FFMA R20, R19, R20, R22 ;  /* 0x0000001413147223 */ /* 0x008fc80000000016 */
[----:B----4-:R-:W-:-:S04]  /*04d0*/  FFMA R18, R17, R18, R20 ;  /* 0x0000001211127223 */ /* 0x010fc80000000014 */
[----:B-----5:R-:W-:-:S04]  /*04e0*/  FFMA R16, R15, R16, R18 ;  /* 0x000000100f107223 */ /* 0x020fc80000000012 */
[----:B------:R-:W-:-:S04]  /*04f0*/  FFMA R23, R23, R4, R16 ;  /* 0x0000000417177223 */ /* 0x000fc80000000010 */
[----:B------:R-:W-:-:S04]  /*0500*/  FFMA R24, R24, R7, R23 ;  /* 0x0000000718187223 */ /* 0x000fc80000000017 */
[----:B------:R-:W-:-:S04]  /*0510*/  FFMA R8, R25, R8, R24 ;  /* 0x0000000819087223 */ /* 0x000fc80000000018 */
[----:B------:R-:W-:Y:S01]  /*0520*/  FFMA R12, R27, R10, R8 ;  /* 0x0000000a1b0c7223 */ /* 0x000fe20000000008 */
[----:B------:R-:W-:Y:S06]  /*0530*/  BRA.U UP0, `(.L_x_1) ;  /* 0xfffffffd003c7547 */ /* 0x000fec000b83ffff */
.L_x_0:
[----:B------:R-:W-:-:S04]  /*0540*/  ULOP3.LUT UR6, UR20, 0x7, URZ, 0xc0, !UPT ;  /* 0x0000000714067892 */ /* 0x000fc8000f8ec0ff */
[----:B------:R-:W-:-:S09]  /*0550*/  UISETP.NE.AND UP0, UPT, UR6, URZ, UPT ;  /* 0x000000ff0600728c */ /* 0x000fd2000bf05270 */
[----:B------:R-:W-:Y:S05]  /*0560*/  BRA.U !UP0, `(.L_x_2) ;  /* 0x0000000508387547 */ /* 0x000fea000b800000 */
[----:B------:R-:W-:Y:S02]  /*0570*/  UISETP.GE.U32.AND UP0, UPT, UR6, 0x4, UPT ;  /* 0x000000040600788c */ /* 0x000fe4000bf06070 */
[----:B------:R-:W-:-:S04]  /*0580*/  ULOP3.LUT UR5, UR20, 0x3, URZ, 0xc0, !UPT ;  /* 0x0000000314057892 */ /* 0x000fc8000f8ec0ff */
[----:B------:R-:W-:-:S03]  /*0590*/  UISETP.NE.AND UP1, UPT, UR5, URZ, UPT ;  /* 0x000000ff0500728c */ /* 0x000fc6000bf25270 */
[----:B------:R-:W-:Y:S08]  /*05a0*/  BRA.U !UP0, `(.L_x_3) ;  /* 0x00000001087c7547 */ /* 0x000ff0000b800000 */
[----:B------:R-:W1:Y:S01]  /*05b0*/  LDC.64 R6, c[0x0][0x388] ;  /* 0x0000e200ff067b82 */ /* 0x000e620000000a00 */
[----:B------:R-:W2:Y:S01]  /*05c0*/  LDCU.64 UR6, c[0x0][0x380] ;  /* 0x00007000ff0677ac */ /* 0x000ea20008000a00 */
[----:B------:R-:W-:Y:S01]  /*05d0*/  IMAD.U32 R9, RZ, RZ, UR4 ;  /* 0x00000004ff097e24 */ /* 0x000fe2000f8e00ff */
[C---:B------:R-:W-:Y:S02]  /*05e0*/  IADD3 R3, PT, PT, R13.reuse, UR4, RZ ;  /* 0x000000040d037c10 */ /* 0x040fe4000fffe0ff */
[----:B------:R-:W-:Y:S01]  /*05f0*/  IADD3 R10, P0, PT, R13, UR4, RZ ;  /* 0x000000040d0a7c10 */ /* 0x000fe2000ff1e0ff */
[----:B------:R-:W-:Y:S01]  /*0600*/  IMAD R9, R9, UR20, R0 ;  /* 0x0000001409097c24 */ /* 0x000fe2000f8e0200 */
[----:B------:R-:W-:Y:S01]  /*0610*/  MOV R11, UR20 ;  /* 0x00000014000b7c02 */ /* 0x000fe20008000f00 */
[----:B------:R-:W3:Y:S01]  /*0620*/  LDC.64 R4, c[0x0][0x380] ;  /* 0x0000e000ff047b82 */ /* 0x000ee20000000a00 */
[----:B------:R-:W-:Y:S01]  /*0630*/  MOV R15, UR20 ;  /* 0x00000014000f7c02 */ /* 0x000fe20008000f00 */
[----:B-1----:R-:W-:Y:S01]  /*0640*/  IMAD.WIDE R6, R9, 0x4, R6 ;  /* 0x0000000409067825 */ /* 0x002fe200078e0206 */
[----:B------:R-:W-:-:S05]  /*0650*/  MOV R9, UR20 ;  /* 0x0000001400097c02 */ /* 0x000fca0008000f00 */
[----:B------:R-:W-:Y:S02]  /*0660*/  IMAD.WIDE R8, R9, 0x4, R6 ;  /* 0x0000000409087825 */ /* 0x000fe400078e0206 */
[----:B0-----:R-:W4:Y:S02]  /*0670*/  LDG.E R6, desc[UR18][R6.64] ;  /* 0x0000001206067981 */ /* 0x001f24000c1e1900 */
[----:B---3--:R-:W-:Y:S01]  /*0680*/  IMAD.WIDE.U32 R4, R3, 0x4, R4 ;  /* 0x0000000403047825 */ /* 0x008fe200078e0004 */
[----:B------:R-:W-:Y:S01]  /*0690*/  IADD3.X R3, PT, PT, RZ, RZ, RZ, P0, !PT ;  /* 0x000000ffff037210 */ /* 0x000fe200007fe4ff */
[----:B------:R-:W3:Y:S01]  /*06a0*/  LDG.E R17, desc[UR18][R8.64] ;  /* 0x0000001208117981 */ /* 0x000ee2000c1e1900 */
[----:B--2---:R-:W-:-:S03]  /*06b0*/  LEA R2, P0, R10, UR6, 0x2 ;  /* 0x000000060a027c11 */ /* 0x004fc6000f8010ff */
[----:B------:R-:W4:Y:S01]  /*06c0*/  LDG.E R5, desc[UR18][R4.64] ;  /* 0x0000001204057981 */ /* 0x000f22000c1e1900 */
[----:B------:R-:W-:Y:S01]  /*06d0*/  LEA.HI.X R3, R10, UR7, R3, 0x2, P0 ;  /* 0x000000070a037c11 */ /* 0x000fe200080f1403 */
[----:B------:R-:W-:-:S04]  /*06e0*/  IMAD.WIDE R10, R11, 0x4, R8 ;  /* 0x000000040b0a7825 */ /* 0x000fc800078e0208 */
[----:B------:R-:W3:Y:S01]  /*06f0*/  LDG.E R16, desc[UR18][R2.64+0x4] ;  /* 0x0000041202107981 */ /* 0x000ee2000c1e1900 */
[----:B------:R-:W-:-:S03]  /*0700*/  IMAD.WIDE R14, R15, 0x4, R10 ;  /* 0x000000040f0e7825 */ /* 0x000fc600078e020a */
[----:B------:R-:W2:Y:S04]  /*0710*/  LDG.E R19, desc[UR18][R10.64] ;  /* 0x000000120a137981 */ /* 0x000ea8000c1e1900 */
[----:B------:R-:W2:Y:S04]  /*0720*/  LDG.E R18, desc[UR18][R2.64+0x8] ;  /* 0x0000081202127981 */ /* 0x000ea8000c1e1900 */
[----:B------:R-:W5:Y:S04]  /*0730*/  LDG.E R20, desc[UR18][R2.64+0xc] ;  /* 0x00000c1202147981 */ /* 0x000f68000c1e1900 */
[----:B------:R-:W5:Y:S01]  /*0740*/  LDG.E R14, desc[UR18][R14.64] ;  /* 0x000000120e0e7981 */ /* 0x000f62000c1e1900 */
[----:B------:R-:W-:Y:S01]  /*0750*/  UIADD3 UR4, UPT, UPT, UR4, 0x4, URZ ;  /* 0x0000000404047890 */ /* 0x000fe2000fffe0ff */
[----:B----4-:R-:W-:-:S04]  /*0760*/  FFMA R5, R5, R6, R12 ;  /* 0x0000000605057223 */ /* 0x010fc8000000000c */
[----:B---3--:R-:W-:-:S04]  /*0770*/  FFMA R5, R16, R17, R5 ;  /* 0x0000001110057223 */ /* 0x008fc80000000005 */
[----:B--2---:R-:W-:-:S04]  /*0780*/  FFMA R5, R18, R19, R5 ;  /* 0x0000001312057223 */ /* 0x004fc80000000005 */
[----:B-----5:R-:W-:-:S07]  /*0790*/  FFMA R12, R20, R14, R5 ;  /* 0x0000000e140c7223 */ /* 0x020fce0000000005 */
.L_x_3:
[----:B------:R-:W-:Y:S05]  /*07a0*/  BRA.U !UP1, `(.L_x_2) ;  /* 0x0000000109a87547 */ /* 0x000fea000b800000 */
[----:B------:R-:W-:Y:S01]  /*07b0*/  UISETP.NE.AND UP0, UPT, UR5, 0x1, UPT ;  /* 0x000000010500788c */ /* 0x000fe2000bf05270 */
[----:B------:R-:W-:Y:S01]  /*07c0*/  MOV R7, UR4 ;  /* 0x0000000400077c02 */ /* 0x000fe20008000f00 */
[----:B------:R-:W-:Y:S02]  /*07d0*/  ULOP3.LUT UR5, UR20, 0x1, URZ, 0xc0, !UPT ;  /* 0x0000000114057892 */ /* 0x000fe4000f8ec0ff */
[----:B------:R-:W-:Y:S02]  /*07e0*/  MOV R15, UR20 ;  /* 0x00000014000f7c02 */ /* 0x000fe40008000f00 */
[----:B------:R-:W-:Y:S01]  /*07f0*/  UISETP.NE.U32.AND UP1, UPT, UR5, 0x1, UPT ;  /* 0x000000010500788c */ /* 0x000fe2000bf25070 */
[----:B------:R-:W-:-:S04]  /*0800*/  PLOP3.LUT P1, PT, PT, PT, UP0, 0x80, 0x8 ;  /* 0x000000000008781c */ /* 0x000fc80003f2f008 */
[----:B------:R-:W1:Y:S01]  /*0810*/  @UP0 LDCU.128 UR8, c[0x0][0x380] ;  /* 0x00007000ff0807ac */ /* 0x000e620008000c00 */
[----:B------:R-:W-:Y:S01]  /*0820*/  PLOP3.LUT P0, PT, PT, PT, UP1, 0x80, 0x8 ;  /* 0x000000000008781c */ /* 0x000fe20003f0f018 */
[----:B------:R-:W2:Y:S04]  /*0830*/  @UP0 LDCU.64 UR6, c[0x0][0x380] ;  /* 0x00007000ff0607ac */ /* 0x000ea80008000a00 */
[----:B------:R-:W3:Y:S03]  /*0840*/  @!UP1 LDCU.128 UR12, c[0x0][0x380] ;  /* 0x00007000ff0c97ac */ /* 0x000ee60008000c00 */
[C---:B------:R-:W-:Y:S02]  /*0850*/  @P1 IADD3 R3, PT, PT, R13.reuse, UR4, RZ ;  /* 0x000000040d031c10 */ /* 0x040fe4000fffe0ff */
[----:B------:R-:W-:Y:S01]  /*0860*/  @P1 IADD3 R6, P2, PT, R13, UR4, RZ ;  /* 0x000000040d061c10 */ /* 0x000fe2000ff5e0ff */
[----:B------:R-:W-:Y:S01]  /*0870*/  @UP0 UIADD3 UR4, UPT, UPT, UR4, 0x2, URZ ;  /* 0x0000000204040890 */ /* 0x000fe2000fffe0ff */
[----:B-1----:R-:W-:Y:S01]  /*0880*/  MOV R11, UR9 ;  /* 0x00000009000b7c02 */ /* 0x002fe20008000f00 */
[----:B------:R-:W-:Y:S01]  /*0890*/  IMAD.U32 R10, RZ, RZ, UR8 ;  /* 0x00000008ff0a7e24 */ /* 0x000fe2000f8e00ff */
[----:B------:R-:W-:-:S02]  /*08a0*/  MOV R4, UR10 ;  /* 0x0000000a00047c02 */ /* 0x000fc40008000f00 */
[----:B------:R-:W-:Y:S01]  /*08b0*/  MOV R5, UR11 ;  /* 0x0000000b00057c02 */ /* 0x000fe20008000f00 */
[----:B------:R-:W-:-:S04]  /*08c0*/  @P1 IMAD.WIDE.U32 R10, R3, 0x4, R10 ;  /* 0x00000004030a1825 */ /* 0x000fc800078e000a */
[----:B------:R-:W-:Y:S01]  /*08d0*/  @P1 IMAD R3, R7, UR20, R0 ;  /* 0x0000001407031c24 */ /* 0x000fe2000f8e0200 */
[----:B------:R-:W-:Y:S01]  /*08e0*/  @P1 IADD3.X R7, PT, PT, RZ, RZ, RZ, P2, !PT ;  /* 0x000000ffff071210 */ /* 0x000fe200017fe4ff */
[----:B------:R-:W-:Y:S01]  /*08f0*/  IMAD.U32 R19, RZ, RZ, UR4 ;  /* 0x00000004ff137e24 */ /* 0x000fe2000f8e00ff */
[C---:B--2---:R-:W-:Y:S01]  /*0900*/  @P1 LEA R2, P2, R6.reuse, UR6, 0x2 ;  /* 0x0000000606021c11 */ /* 0x044fe2000f8410ff */
[----:B------:R-:W-:Y:S01]  /*0910*/  @P1 IMAD.WIDE R4, R3, 0x4, R4 ;  /* 0x0000000403041825 */ /* 0x000fe200078e0204 */
[----:B------:R-:W-:Y:S01]  /*0920*/  @!P0 IADD3 R17, PT, PT, R13, UR4, RZ ;  /* 0x000000040d118c10 */ /* 0x000fe2000fffe0ff */
[----:B0-----:R-:W2:Y:S01]  /*0930*/  @P1 LDG.E R11, desc[UR18][R10.64] ;  /* 0x000000120a0b1981 */ /* 0x001ea2000c1e1900 */
[----:B------:R-:W-:Y:S01]  /*0940*/  @P1 LEA.HI.X R3, R6, UR7, R7, 0x2, P2 ;  /* 0x0000000706031c11 */ /* 0x000fe200090f1407 */
[----:B------:R-:W-:Y:S01]  /*0950*/  @!P0 IMAD R19, R19, UR20, R0 ;  /* 0x0000001413138c24 */ /* 0x000fe2000f8e0200 */
[----:B---3--:R-:W-:Y:S01]  /*0960*/  MOV R6, UR12 ;  /* 0x0000000c00067c02 */ /* 0x008fe20008000f00 */
[----:B------:R-:W-:Y:S01]  /*0970*/  @P1 IMAD.WIDE R14, R15, 0x4, R4 ;  /* 0x000000040f0e1825 */ /* 0x000fe200078e0204 */
[----:B------:R-:W-:Y:S01]  /*0980*/  MOV R7, UR13 ;  /* 0x0000000d00077c02 */ /* 0x000fe20008000f00 */
[----:B------:R-:W2:Y:S01]  /*0990*/  @P1 LDG.E R4, desc[UR18][R4.64] ;  /* 0x0000001204041981 */ /* 0x000ea2000c1e1900 */
[----:B------:R-:W-:-:S02]  /*09a0*/  MOV R8, UR14 ;  /* 0x0000000e00087c02 */ /* 0x000fc40008000f00 */
[----:B------:R-:W-:Y:S01]  /*09b0*/  MOV R9, UR15 ;  /* 0x0000000f00097c02 */ /* 0x000fe20008000f00 */
[----:B------:R-:W-:Y:S01]  /*09c0*/  @!P0 IMAD.WIDE.U32 R6, R17, 0x4, R6 ;  /* 0x0000000411068825 */ /* 0x000fe200078e0006 */
[----:B------:R-:W3:Y:S03]  /*09d0*/  @P1 LDG.E R14, desc[UR18][R14.64] ;  /* 0x000000120e0e1981 */ /* 0x000ee6000c1e1900 */
[----:B------:R-:W-:Y:S01]  /*09e0*/  @!P0 IMAD.WIDE R8, R19, 0x4, R8 ;  /* 0x0000000413088825 */ /* 0x000fe200078e0208 */
[----:B------:R-:W3:Y:S04]  /*09f0*/  @P1 LDG.E R2, desc[UR18][R2.64+0x4] ;  /* 0x0000041202021981 */ /* 0x000ee8000c1e1900 */
[----:B------:R-:W4:Y:S04]  /*0a00*/  @!P0 LDG.E R7, desc[UR18][R6.64] ;  /* 0x0000001206078981 */ /* 0x000f28000c1e1900 */
[----:B------:R-:W4:Y:S01]  /*0a10*/  @!P0 LDG.E R8, desc[UR18][R8.64] ;  /* 0x0000001208088981 */ /* 0x000f22000c1e1900 */
[----:B--2---:R-:W-:-:S04]  /*0a20*/  @P1 FFMA R11, R11, R4, R12 ;  /* 0x000000040b0b1223 */ /* 0x004fc8000000000c */
[----:B---3--:R-:W-:-:S04]  /*0a30*/  @P1 FFMA R12, R2, R14, R11 ;  /* 0x0000000e020c1223 */ /* 0x008fc8000000000b */
[----:B----4-:R-:W-:-:S07]  /*0a40*/  @!P0 FFMA R12, R7, R8, R12 ;  /* 0x00000008070c8223 */ /* 0x010fce000000000c */
.L_x_2:
[----:B------:R-:W1:Y:S01]  /*0a50*/  LDC.64 R2, c[0x0][0x390] ;  /* 0x0000e400ff027b82 */ /* 0x000e620000000a00 */
[----:B------:R-:W-:-:S05]  /*0a60*/  IADD3 R13, PT, PT, R0, R13, RZ ;  /* 0x0000000d000d7210 */ /* 0x000fca0007ffe0ff */
[----:B-1----:R-:W-:-:S05]  /*0a70*/  IMAD.WIDE R2, R13, 0x4, R2 ;  /* 0x000000040d027825 */ /* 0x002fca00078e0202 */
[----:B0-----:R-:W-:Y:S01]  /*0a80*/  STG.E desc[UR18][R2.64], R12 ;  /* 0x0000000c02007986 */ /* 0x001fe2000c101912 */
[----:B------:R-:W-:Y:S05]  /*0a90*/  EXIT ;  /* 0x000000000000794d */ /* 0x000fea0003800000 */
.L_x_4:
[----:B------:R-:W-:-:S00]  /*0aa0*/  BRA `(.L_x_4) ;  /* 0xfffffffc00fc7947 */ /* 0x000fc0000383ffff */
[----:B------:R-:W-:-:S00]  /*0ab0*/  NOP ;  /* 0x0000000000007918 */ /* 0x000fc00000000000 */
        /* <DEDUP_REMOVED lines=12> */
.L_x_6:


//--------------------- .text._Z9vectorAddPfS_S_i --------------------------
	.section	.text._Z9vectorAddPfS_S_i,"ax",@progbits
	.align	128
        .global         _Z9vectorAddPfS_S_i
        .type           _Z9vectorAddPfS_S_i,@function
        .size           _Z9vectorAddPfS_S_i,(.L_x_7 - _Z9vectorAddPfS_S_i)
        .other          _Z9vectorAddPfS_S_i,@"STO_CUDA_ENTRY STV_DEFAULT"
_Z9vectorAddPfS_S_i:
.text._Z9vectorAddPfS_S_i:
[----:B------:R-:W-:Y:S01]  /*0000*/  LDC R1, c[0x0][0x37c] ;  /* 0x0000df00ff017b82 */ /* 0x000fe20000000800 */
[----:B------:R-:W0:Y:S07]  /*0010*/  S2R R9, SR_TID.X ;  /* 0x0000000000097919 */ /* 0x000e2e0000002100 */
[----:B------:R-:W0:Y:S01]  /*0020*/  S2UR UR4, SR_CTAID.X ;  /* 0x00000000000479c3 */ /* 0x000e220000002500 */
[----:B------:R-:W1:Y:S07]  /*0030*/  LDCU UR5, c[0x0][0x398] ;  /* 0x00007300ff0577ac */ /* 0x000e6e0008000800 */
[----:B------:R-:W0:Y:S02]  /*0040*/  LDC R0, c[0x0][0x360] ;  /* 0x0000d800ff007b82 */ /* 0x000e240000000800 */
[----:B0-----:R-:W-:-:S05]  /*0050*/  IMAD R9, R0, UR4, R9 ;  /* 0x0000000400097c24 */ /* 0x001fca000f8e0209 */
[----:B-1----:R-:W-:-:S13]  /*0060*/  ISETP.GE.AND P0, PT, R9, UR5, PT ;  /* 0x0000000509007c0c */ /* 0x002fda000bf06270 */
[----:B------:R-:W-:Y:S05]  /*0070*/  @P0 EXIT ;  /* 0x000000000000094d */ /* 0x000fea0003800000 */
[----:B------:R-:W0:Y:S01]  /*0080*/  LDC.64 R2, c[0x0][0x380] ;  /* 0x0000e000ff027b82 */ /* 0x000e220000000a00 */
[----:B------:R-:W1:Y:S07]  /*0090*/  LDCU.64 UR4, c[0x0][0x358] ;  /* 0x00006b00ff0477ac */ /* 0x000e6e0008000a00 */
[----:B------:R-:W2:Y:S08]  /*00a0*/  LDC.64 R4, c[0x0][0x388] ;  /* 0x0000e200ff047b82 */ /* 0x000eb00000000a00 */
[----:B------:R-:W3:Y:S01]  /*00b0*/  LDC.64 R6, c[0x0][0x390] ;  /* 0x0000e400ff067b82 */ /* 0x000ee20000000a00 */
[----:B0-----:R-:W-:-:S06]  /*00c0*/  IMAD.WIDE R2, R9, 0x4, R2 ;  /* 0x0000000409027825 */ /* 0x001fcc00078e0202 */
[----:B-1----:R-:W4:Y:S01]  /*00d0*/  LDG.E R2, desc[UR4][R2.64] ;  /* 0x0000000402027981 */ /* 0x002f22000c1e1900 */
[----:B--2---:R-:W-:-:S06]  /*00e0*/  IMAD.WIDE R4, R9, 0x4, R4 ;  /* 0x0000000409047825 */ /* 0x004fcc00078e0204 */
[----:B------:R-:W4:Y:S01]  /*00f0*/  LDG.E R5, desc[UR4][R4.64] ;  /* 0x0000000404057981 */ /* 0x000f22000c1e1900 */
[----:B---3--:R-:W-:-:S04]  /*0100*/  IMAD.WIDE R6, R9, 0x4, R6 ;  /* 0x0000000409067825 */ /* 0x008fc800078e0206 */
[----:B----4-:R-:W-:-:S05]  /*0110*/  FADD R9, R2, R5 ;  /* 0x0000000502097221 */ /* 0x010fca0000000000 */
[----:B------:R-:W-:Y:S01]  /*0120*/  STG.E desc[UR4][R6.64], R9 ;  /* 0x0000000906007986 */ /* 0x000fe2000c101904 */
[----:B------:R-:W-:Y:S05]  /*0130*/  EXIT ;  /* 0x000000000000794d */ /* 0x000fea0003800000 */
.L_x_5:
        /* <DEDUP_REMOVED lines=12> */
.L_x_7:


//--------------------- .nv.shared.reserved.0     --------------------------
	.section	.nv.shared.reserved.0,"aw",@nobits
	.weak		__nv_reservedSMEM_offset_0_alias
	.size		__nv_reservedSMEM_offset_0_alias, 0, 64
	.other		__nv_reservedSMEM_offset_0_alias,@"STO_CUDA_RESERVED_SHARED STV_DEFAULT"
__nv_reservedSMEM_offset_0_alias:
	.zero		0
	.zero		64


//--------------------- .nv.constant0._Z9matrixMulPfS_S_i --------------------------
	.section	.nv.constant0._Z9matrixMulPfS_S_i,"a",@progbits
	.sectionflags	@""
	.align	4
.nv.constant0._Z9matrixMulPfS_S_i:
	.zero		924


//--------------------- .nv.constant0._Z9vectorAddPfS_S_i --------------------------
	.section	.nv.constant0._Z9vectorAddPfS_S_i,"a",@progbits
	.sectionflags	@""
	.align	4
.nv.constant0._Z9vectorAddPfS_S_i:
	.zero		924


//--------------------- SYMBOLS --------------------------

	.type		.nv.reservedSmem.offset0,@object
	.size		.nv.reservedSmem.offset0,0x4
